//
// Generated by NVIDIA NVVM Compiler
//
// Compiler Build ID: CL-36424714
// Cuda compilation tools, release 13.0, V13.0.88
// Based on NVVM 20.0.0
//

.version 9.0
.target sm_100
.address_size 64

	// .globl	_Z17softmax_optimizedPKfPfi
// _ZZ17softmax_optimizedPKfPfiE4smax has been demoted
// _ZZ17softmax_optimizedPKfPfiE4ssum has been demoted

.visible .entry _Z17softmax_optimizedPKfPfi(
	.param .u64 .ptr .align 1 _Z17softmax_optimizedPKfPfi_param_0,
	.param .u64 .ptr .align 1 _Z17softmax_optimizedPKfPfi_param_1,
	.param .u32 _Z17softmax_optimizedPKfPfi_param_2
)
{
	.reg .pred 	%p<13>;
	.reg .b32 	%r<36>;
	.reg .b32 	%f<52>;
	.reg .b64 	%rd<18>;
	// demoted variable
	.shared .align 4 .b8 _ZZ17softmax_optimizedPKfPfiE4smax[1024];
	// demoted variable
	.shared .align 4 .b8 _ZZ17softmax_optimizedPKfPfiE4ssum[1024];
	ld.param.u64 	%rd5, [_Z17softmax_optimizedPKfPfi_param_0];
	ld.param.u64 	%rd4, [_Z17softmax_optimizedPKfPfi_param_1];
	ld.param.u32 	%r16, [_Z17softmax_optimizedPKfPfi_param_2];
	cvta.to.global.u64 	%rd6, %rd5;
	mov.u32 	%r17, %ctaid.x;
	mov.u32 	%r35, %tid.x;
	mul.lo.s32 	%r18, %r16, %r17;
	cvt.s64.s32 	%rd1, %r18;
	mul.wide.s32 	%rd7, %r18, 4;
	add.s64 	%rd2, %rd6, %rd7;
	setp.ge.s32 	%p1, %r35, %r16;
	mov.f32 	%f49, 0fE0AD78EC;
	@%p1 bra 	$L__BB0_3;
	mov.f32 	%f49, 0fE0AD78EC;
	mov.u32 	%r2, %ntid.x;
	mov.u32 	%r31, %r35;
$L__BB0_2:
	mul.wide.s32 	%rd8, %r31, 4;
	add.s64 	%rd9, %rd2, %rd8;
	ld.global.f32 	%f11, [%rd9];
	max.f32 	%f49, %f49, %f11;
	add.s32 	%r31, %r31, %r2;
	setp.lt.s32 	%p2, %r31, %r16;
	@%p2 bra 	$L__BB0_2;
$L__BB0_3:
	shl.b32 	%r19, %r35, 2;
	mov.u32 	%r20, _ZZ17softmax_optimizedPKfPfiE4smax;
	add.s32 	%r5, %r20, %r19;
	st.shared.f32 	[%r5], %f49;
	bar.sync 	0;
	mov.u32 	%r6, %ntid.x;
	setp.lt.u32 	%p3, %r6, 2;
	@%p3 bra 	$L__BB0_8;
	mov.u32 	%r32, %r6;
$L__BB0_5:
	shr.u32 	%r8, %r32, 1;
	setp.ge.u32 	%p4, %r35, %r8;
	@%p4 bra 	$L__BB0_7;
	ld.shared.f32 	%f12, [%r5];
	shl.b32 	%r21, %r8, 2;
	add.s32 	%r22, %r5, %r21;
	ld.shared.f32 	%f13, [%r22];
	max.f32 	%f14, %f12, %f13;
	st.shared.f32 	[%r5], %f14;
$L__BB0_7:
	bar.sync 	0;
	setp.gt.u32 	%p5, %r32, 3;
	mov.u32 	%r32, %r8;
	@%p5 bra 	$L__BB0_5;
$L__BB0_8:
	setp.ge.s32 	%p6, %r35, %r16;
	mov.f32 	%f51, 0f00000000;
	ld.shared.f32 	%f4, [_ZZ17softmax_optimizedPKfPfiE4smax];
	@%p6 bra 	$L__BB0_11;
	mov.f32 	%f51, 0f00000000;
	mov.u32 	%r33, %r35;
$L__BB0_10:
	mul.wide.s32 	%rd10, %r33, 4;
	add.s64 	%rd11, %rd2, %rd10;
	ld.global.f32 	%f17, [%rd11];
	sub.f32 	%f18, %f17, %f4;
	fma.rn.f32 	%f19, %f18, 0f3BBB989D, 0f3F000000;
	cvt.sat.f32.f32 	%f20, %f19;
	mov.f32 	%f21, 0f4B400001;
	mov.f32 	%f22, 0f437C0000;
	fma.rm.f32 	%f23, %f20, %f22, %f21;
	add.f32 	%f24, %f23, 0fCB40007F;
	neg.f32 	%f25, %f24;
	fma.rn.f32 	%f26, %f18, 0f3FB8AA3B, %f25;
	fma.rn.f32 	%f27, %f18, 0f32A57060, %f26;
	mov.b32 	%r23, %f23;
	shl.b32 	%r24, %r23, 23;
	mov.b32 	%f28, %r24;
	ex2.approx.ftz.f32 	%f29, %f27;
	fma.rn.f32 	%f51, %f29, %f28, %f51;
	add.s32 	%r33, %r33, %r6;
	setp.lt.s32 	%p7, %r33, %r16;
	@%p7 bra 	$L__BB0_10;
$L__BB0_11:
	setp.lt.u32 	%p8, %r6, 2;
	mov.u32 	%r26, _ZZ17softmax_optimizedPKfPfiE4ssum;
	add.s32 	%r11, %r26, %r19;
	st.shared.f32 	[%r11], %f51;
	bar.sync 	0;
	@%p8 bra 	$L__BB0_16;
	mov.u32 	%r34, %r6;
$L__BB0_13:
	shr.u32 	%r13, %r34, 1;
	setp.ge.u32 	%p9, %r35, %r13;
	@%p9 bra 	$L__BB0_15;
	shl.b32 	%r27, %r13, 2;
	add.s32 	%r28, %r11, %r27;
	ld.shared.f32 	%f30, [%r28];
	ld.shared.f32 	%f31, [%r11];
	add.f32 	%f32, %f30, %f31;
	st.shared.f32 	[%r11], %f32;
$L__BB0_15:
	bar.sync 	0;
	setp.gt.u32 	%p10, %r34, 3;
	mov.u32 	%r34, %r13;
	@%p10 bra 	$L__BB0_13;
$L__BB0_16:
	setp.ge.s32 	%p11, %r35, %r16;
	@%p11 bra 	$L__BB0_19;
	ld.shared.f32 	%f8, [_ZZ17softmax_optimizedPKfPfiE4ssum];
	cvta.to.global.u64 	%rd3, %rd4;
$L__BB0_18:
	cvt.s64.s32 	%rd12, %r35;
	mul.wide.s32 	%rd13, %r35, 4;
	add.s64 	%rd14, %rd2, %rd13;
	ld.global.f32 	%f33, [%rd14];
	sub.f32 	%f34, %f33, %f4;
	fma.rn.f32 	%f35, %f34, 0f3BBB989D, 0f3F000000;
	cvt.sat.f32.f32 	%f36, %f35;
	mov.f32 	%f37, 0f4B400001;
	mov.f32 	%f38, 0f437C0000;
	fma.rm.f32 	%f39, %f36, %f38, %f37;
	add.f32 	%f40, %f39, 0fCB40007F;
	neg.f32 	%f41, %f40;
	fma.rn.f32 	%f42, %f34, 0f3FB8AA3B, %f41;
	fma.rn.f32 	%f43, %f34, 0f32A57060, %f42;
	mov.b32 	%r29, %f39;
	shl.b32 	%r30, %r29, 23;
	mov.b32 	%f44, %r30;
	ex2.approx.ftz.f32 	%f45, %f43;
	mul.f32 	%f46, %f45, %f44;
	div.rn.f32 	%f47, %f46, %f8;
	add.s64 	%rd15, %rd12, %rd1;
	shl.b64 	%rd16, %rd15, 2;
	add.s64 	%rd17, %rd3, %rd16;
	st.global.f32 	[%rd17], %f47;
	add.s32 	%r35, %r35, %r6;
	setp.lt.s32 	%p12, %r35, %r16;
	@%p12 bra 	$L__BB0_18;
$L__BB0_19:
	ret;

}


// ===== COMPILED SASS (sm_100) =====

	.target	sm_100

	.elftype	@"ET_EXEC"


//--------------------- .note.nv.tkinfo           --------------------------
	.section	.note.nv.tkinfo,"",@"SHT_NOTE"
	.sectionflags	@"SHF_NOTE_NV_TKINFO"
	.tkinfo
        /*0018*/ 	.word	0x00000002
        /*0030*/ 	.string	""
        /*0030*/ 	.string	"ptxas"
        /*0030*/ 	.string	"Cuda compilation tools, release 13.0, V13.0.88"
        /*0030*/ 	.string	"Build cuda_13.0.r13.0/compiler.36424714_0"
        /*0030*/ 	.string	"-arch sm_100 -m 64 "



//--------------------- .note.nv.cuinfo           --------------------------
	.section	.note.nv.cuinfo,"",@"SHT_NOTE"
	.sectionflags	@"SHF_NOTE_NV_CUINFO"
        /*0018*/ 	.short	0x0002
        /*001a*/ 	.short	0x0064
        /*001c*/ 	.short	0x0082
	.zero		2


//--------------------- .nv.info                  --------------------------
	.section	.nv.info,"",@"SHT_CUDA_INFO"
	.align	4


	//----- nvinfo : EIATTR_REGCOUNT
	.align		4
        /*0000*/ 	.byte	0x04, 0x2f
        /*0002*/ 	.short	(.L_1 - .L_0)
	.align		4
.L_0:
        /*0004*/ 	.word	index@(_Z17softmax_optimizedPKfPfi)
        /*0008*/ 	.word	0x00000016


	//----- nvinfo : EIATTR_FRAME_SIZE
	.align		4
.L_1:
        /*000c*/ 	.byte	0x04, 0x11
        /*000e*/ 	.short	(.L_3 - .L_2)
	.align		4
.L_2:
        /*0010*/ 	.word	index@($__internal_0_$__cuda_sm3x_div_rn_noftz_f32_slowpath)
        /*0014*/ 	.word	0x00000000


	//----- nvinfo : EIATTR_FRAME_SIZE
	.align		4
.L_3:
        /*0018*/ 	.byte	0x04, 0x11
        /*001a*/ 	.short	(.L_5 - .L_4)
	.align		4
.L_4:
        /*001c*/ 	.word	index@(_Z17softmax_optimizedPKfPfi)
        /*0020*/ 	.word	0x00000000


	//----- nvinfo : EIATTR_MIN_STACK_SIZE
	.align		4
.L_5:
        /*0024*/ 	.byte	0x04, 0x12
        /*0026*/ 	.short	(.L_7 - .L_6)
	.align		4
.L_6:
        /*0028*/ 	.word	index@(_Z17softmax_optimizedPKfPfi)
        /*002c*/ 	.word	0x00000000
.L_7:


//--------------------- .nv.compat                --------------------------
	.section	.nv.compat,"",@"SHT_CUDA_COMPAT_INFO"
	.align	4
        /*0000*/ 	.byte	0x02, 0x09, 0x00, 0x00, 0x02, 0x02, 0x01, 0x00, 0x02, 0x05, 0x05, 0x00, 0x03, 0x07, 0x01, 0x01
        /*0010*/ 	.byte	0x02, 0x03, 0x00, 0x00, 0x02, 0x06, 0x01, 0x00, 0x04, 0x0b, 0x08, 0x00, 0x01, 0x00, 0x00, 0x00
        /*0020*/ 	.byte	0x00, 0x00, 0x00, 0x00


//--------------------- .nv.info._Z17softmax_optimizedPKfPfi --------------------------
	.section	.nv.info._Z17softmax_optimizedPKfPfi,"",@"SHT_CUDA_INFO"
	.sectionflags	@""
	.align	4


	//----- nvinfo : EIATTR_CUDA_API_VERSION
	.align		4
        /*0000*/ 	.byte	0x04, 0x37
        /*0002*/ 	.short	(.L_9 - .L_8)
.L_8:
        /*0004*/ 	.word	0x00000082


	//----- nvinfo : EIATTR_KPARAM_INFO
	.align		4
.L_9:
        /*0008*/ 	.byte	0x04, 0x17
        /*000a*/ 	.short	(.L_11 - .L_10)
.L_10:
        /*000c*/ 	.word	0x00000000
        /*0010*/ 	.short	0x0002
        /*0012*/ 	.short	0x0010
        /*0014*/ 	.byte	0x00, 0xf0, 0x11, 0x00


	//----- nvinfo : EIATTR_KPARAM_INFO
	.align		4
.L_11:
        /*0018*/ 	.byte	0x04, 0x17
        /*001a*/ 	.short	(.L_13 - .L_12)
.L_12:
        /*001c*/ 	.word	0x00000000
        /*0020*/ 	.short	0x0001
        /*0022*/ 	.short	0x0008
        /*0024*/ 	.byte	0x00, 0xf5, 0x21, 0x00


	//----- nvinfo : EIATTR_KPARAM_INFO
	.align		4
.L_13:
        /*0028*/ 	.byte	0x04, 0x17
        /*002a*/ 	.short	(.L_15 - .L_14)
.L_14:
        /*002c*/ 	.word	0x00000000
        /*0030*/ 	.short	0x0000
        /*0032*/ 	.short	0x0000
        /*0034*/ 	.byte	0x00, 0xf5, 0x21, 0x00


	//----- nvinfo : EIATTR_SPARSE_MMA_MASK
	.align		4
.L_15:
        /*0038*/ 	.byte	0x03, 0x50
        /*003a*/ 	.short	0x0000


	//----- nvinfo : EIATTR_MAXREG_COUNT
	.align		4
        /*003c*/ 	.byte	0x03, 0x1b
        /*003e*/ 	.short	0x00ff


	//----- nvinfo : EIATTR_NUM_BARRIERS
	.align		4
        /*0040*/ 	.byte	0x02, 0x4c
        /*0042*/ 	.byte	0x01
	.zero		1


	//----- nvinfo : EIATTR_MERCURY_ISA_VERSION
	.align		4
        /*0044*/ 	.byte	0x03, 0x5f
        /*0046*/ 	.short	0x0101


	//----- nvinfo : EIATTR_VRC_CTA_INIT_COUNT
	.align		4
        /*0048*/ 	.byte	0x02, 0x4a
	.zero		1
	.zero		1


	//----- nvinfo : EIATTR_EXIT_INSTR_OFFSETS
	.align		4
        /*004c*/ 	.byte	0x04, 0x1c
        /*004e*/ 	.short	(.L_17 - .L_16)


	//   ....[0]....
.L_16:
        /*0050*/ 	.word	0x000005c0


	//   ....[1]....
        /*0054*/ 	.word	0x00000860


	//----- nvinfo : EIATTR_CRS_STACK_SIZE
	.align		4
.L_17:
        /*0058*/ 	.byte	0x04, 0x1e
        /*005a*/ 	.short	(.L_19 - .L_18)
.L_18:
        /*005c*/ 	.word	0x00000000


	//----- nvinfo : EIATTR_CBANK_PARAM_SIZE
	.align		4
.L_19:
        /*0060*/ 	.byte	0x03, 0x19
        /*0062*/ 	.short	0x0014


	//----- nvinfo : EIATTR_PARAM_CBANK
	.align		4
        /*0064*/ 	.byte	0x04, 0x0a
        /*0066*/ 	.short	(.L_21 - .L_20)
	.align		4
.L_20:
        /*0068*/ 	.word	index@(.nv.constant0._Z17softmax_optimizedPKfPfi)
        /*006c*/ 	.short	0x0380
        /*006e*/ 	.short	0x0014


	//----- nvinfo : EIATTR_SW_WAR
	.align		4
.L_21:
        /*0070*/ 	.byte	0x04, 0x36
        /*0072*/ 	.short	(.L_23 - .L_22)
.L_22:
        /*0074*/ 	.word	0x00000008
.L_23:


//--------------------- .nv.callgraph             --------------------------
	.section	.nv.callgraph,"",@"SHT_CUDA_CALLGRAPH"
	.align	4
	.sectionentsize	8
	.align		4
        /*0000*/ 	.word	0x00000000
	.align		4
        /*0004*/ 	.word	0xffffffff
	.align		4
        /*0008*/ 	.word	0x00000000
	.align		4
        /*000c*/ 	.word	0xfffffffe
	.align		4
        /*0010*/ 	.word	0x00000000
	.align		4
        /*0014*/ 	.word	0xfffffffd
	.align		4
        /*0018*/ 	.word	0x00000000
	.align		4
        /*001c*/ 	.word	0xfffffffc


//--------------------- .text._Z17softmax_optimizedPKfPfi --------------------------
	.section	.text._Z17softmax_optimizedPKfPfi,"ax",@progbits
	.align	128
        .global         _Z17softmax_optimizedPKfPfi
        .type           _Z17softmax_optimizedPKfPfi,@function
        .size           _Z17softmax_optimizedPKfPfi,(.L_x_25 - _Z17softmax_optimizedPKfPfi)
        .other          _Z17softmax_optimizedPKfPfi,@"STO_CUDA_ENTRY STV_DEFAULT"
_Z17softmax_optimizedPKfPfi:
.text._Z17softmax_optimizedPKfPfi:
[----:B------:R-:W-:Y:S01]  /*0000*/  LDC R1, c[0x0][0x37c] ;  /* 0x0000df00ff017b82 */ /* 0x000fe20000000800 */
[----:B------:R-:W0:Y:S07]  /*0010*/  S2R R7, SR_TID.X ;  /* 0x0000000000077919 */ /* 0x000e2e0000002100 */
[----:B------:R-:W0:Y:S01]  /*0020*/  LDC R10, c[0x0][0x390] ;  /* 0x0000e400ff0a7b82 */ /* 0x000e220000000800 */
[----:B------:R-:W1:Y:S01]  /*0030*/  LDCU.64 UR8, c[0x0][0x358] ;  /* 0x00006b00ff0877ac */ /* 0x000e620008000a00 */
[----:B------:R-:W-:Y:S01]  /*0040*/  BSSY.RECONVERGENT B0, `(.L_x_0) ;  /* 0x0000011000007945 */ /* 0x000fe20003800200 */
[----:B------:R-:W-:-:S05]  /*0050*/  IMAD.MOV.U32 R0, RZ, RZ, -0x1f528714 ;  /* 0xe0ad78ecff007424 */ /* 0x000fca00078e00ff */
[----:B------:R-:W2:Y:S08]  /*0060*/  S2UR UR4, SR_CTAID.X ;  /* 0x00000000000479c3 */ /* 0x000eb00000002500 */
[----:B------:R-:W3:Y:S01]  /*0070*/  LDC.64 R4, c[0x0][0x380] ;  /* 0x0000e000ff047b82 */ /* 0x000ee20000000a00 */
[----:B0-----:R-:W-:Y:S01]  /*0080*/  ISETP.GE.AND P0, PT, R7, R10, PT ;  /* 0x0000000a0700720c */ /* 0x001fe20003f06270 */
[----:B--2---:R-:W-:-:S04]  /*0090*/  IMAD R2, R10, UR4, RZ ;  /* 0x000000040a027c24 */ /* 0x004fc8000f8e02ff */
[----:B---3--:R-:W-:-:S08]  /*00a0*/  IMAD.WIDE R4, R2, 0x4, R4 ;  /* 0x0000000402047825 */ /* 0x008fd000078e0204 */
[----:B-1----:R-:W-:Y:S05]  /*00b0*/  @P0 BRA `(.L_x_1) ;  /* 0x0000000000240947 */ /* 0x002fea0003800000 */
[----:B------:R-:W0:Y:S01]  /*00c0*/  LDC R6, c[0x0][0x360] ;  /* 0x0000d800ff067b82 */ /* 0x000e220000000800 */
[----:B------:R-:W-:Y:S02]  /*00d0*/  IMAD.MOV.U32 R0, RZ, RZ, -0x1f528714 ;  /* 0xe0ad78ecff007424 */ /* 0x000fe400078e00ff */
[----:B------:R-:W-:-:S07]  /*00e0*/  IMAD.MOV.U32 R3, RZ, RZ, R7 ;  /* 0x000000ffff037224 */ /* 0x000fce00078e0007 */
.L_x_2:
[----:B------:R-:W-:-:S06]  /*00f0*/  IMAD.WIDE R8, R3, 0x4, R4 ;  /* 0x0000000403087825 */ /* 0x000fcc00078e0204 */
[----:B------:R-:W2:Y:S01]  /*0100*/  LDG.E R9, desc[UR8][R8.64] ;  /* 0x0000000808097981 */ /* 0x000ea2000c1e1900 */
[----:B0-----:R-:W-:-:S05]  /*0110*/  IMAD.IADD R3, R6, 0x1, R3 ;  /* 0x0000000106037824 */ /* 0x001fca00078e0203 */
[----:B------:R-:W-:Y:S02]  /*0120*/  ISETP.GE.AND P0, PT, R3, R10, PT ;  /* 0x0000000a0300720c */ /* 0x000fe40003f06270 */
[----:B--2---:R-:W-:-:S11]  /*0130*/  FMNMX R0, R9, R0, !PT ;  /* 0x0000000009007209 */ /* 0x004fd60007800000 */
[----:B------:R-:W-:Y:S05]  /*0140*/  @!P0 BRA `(.L_x_2) ;  /* 0xfffffffc00e88947 */ /* 0x000fea000383ffff */
.L_x_1:
[----:B------:R-:W-:Y:S05]  /*0150*/  BSYNC.RECONVERGENT B0 ;  /* 0x0000000000007941 */ /* 0x000fea0003800200 */
.L_x_0:
[----:B------:R-:W0:Y:S01]  /*0160*/  S2UR UR5, SR_CgaCtaId ;  /* 0x00000000000579c3 */ /* 0x000e220000008800 */
[----:B------:R-:W-:Y:S01]  /*0170*/  UMOV UR4, 0x400 ;  /* 0x0000040000047882 */ /* 0x000fe20000000000 */
[----:B------:R-:W1:Y:S06]  /*0180*/  LDCU UR7, c[0x0][0x360] ;  /* 0x00006c00ff0777ac */ /* 0x000e6c0008000800 */
[----:B------:R-:W2:Y:S01]  /*0190*/  S2UR UR6, SR_CgaCtaId ;  /* 0x00000000000679c3 */ /* 0x000ea20000008800 */
[----:B-1----:R-:W-:Y:S02]  /*01a0*/  UISETP.GE.U32.AND UP0, UPT, UR7, 0x2, UPT ;  /* 0x000000020700788c */ /* 0x002fe4000bf06070 */
[----:B0-----:R-:W-:Y:S01]  /*01b0*/  ULEA UR4, UR5, UR4, 0x18 ;  /* 0x0000000405047291 */ /* 0x001fe2000f8ec0ff */
[----:B------:R-:W0:Y:S05]  /*01c0*/  LDCU UR5, c[0x0][0x390] ;  /* 0x00007200ff0577ac */ /* 0x000e2a0008000800 */
[----:B------:R-:W-:Y:S01]  /*01d0*/  LEA R8, R7, UR4, 0x2 ;  /* 0x0000000407087c11 */ /* 0x000fe2000f8e10ff */
[----:B------:R-:W-:-:S04]  /*01e0*/  UMOV UR4, 0x400 ;  /* 0x0000040000047882 */ /* 0x000fc80000000000 */
[----:B------:R1:W-:Y:S01]  /*01f0*/  STS [R8], R0 ;  /* 0x0000000008007388 */ /* 0x0003e20000000800 */
[----:B------:R-:W-:Y:S06]  /*0200*/  BAR.SYNC.DEFER_BLOCKING 0x0 ;  /* 0x0000000000007b1d */ /* 0x000fec0000010000 */
[----:B--2---:R-:W-:Y:S05]  /*0210*/  BRA.U !UP0, `(.L_x_3) ;  /* 0x0000000108307547 */ /* 0x004fea000b800000 */
[----:B-1----:R-:W-:-:S07]  /*0220*/  IMAD.U32 R0, RZ, RZ, UR7 ;  /* 0x00000007ff007e24 */ /* 0x002fce000f8e00ff */
.L_x_4:
[----:B------:R-:W-:-:S04]  /*0230*/  SHF.R.U32.HI R9, RZ, 0x1, R0 ;  /* 0x00000001ff097819 */ /* 0x000fc80000011600 */
[----:B------:R-:W-:-:S13]  /*0240*/  ISETP.GE.U32.AND P0, PT, R7, R9, PT ;  /* 0x000000090700720c */ /* 0x000fda0003f06070 */
[----:B------:R-:W-:Y:S01]  /*0250*/  @!P0 LEA R6, R9, R8, 0x2 ;  /* 0x0000000809068211 */ /* 0x000fe200078e10ff */
[----:B------:R-:W-:Y:S05]  /*0260*/  @!P0 LDS R3, [R8] ;  /* 0x0000000008038984 */ /* 0x000fea0000000800 */
[----:B------:R-:W1:Y:S02]  /*0270*/  @!P0 LDS R6, [R6] ;  /* 0x0000000006068984 */ /* 0x000e640000000800 */
[----:B-1----:R-:W-:-:S05]  /*0280*/  @!P0 FMNMX R3, R3, R6, !PT ;  /* 0x0000000603038209 */ /* 0x002fca0007800000 */
[----:B------:R2:W-:Y:S01]  /*0290*/  @!P0 STS [R8], R3 ;  /* 0x0000000308008388 */ /* 0x0005e20000000800 */
[----:B------:R-:W-:Y:S01]  /*02a0*/  BAR.SYNC.DEFER_BLOCKING 0x0 ;  /* 0x0000000000007b1d */ /* 0x000fe20000010000 */
[----:B------:R-:W-:Y:S01]  /*02b0*/  ISETP.GT.U32.AND P0, PT, R0, 0x3, PT ;  /* 0x000000030000780c */ /* 0x000fe20003f04070 */
[----:B------:R-:W-:-:S12]  /*02c0*/  IMAD.MOV.U32 R0, RZ, RZ, R9 ;  /* 0x000000ffff007224 */ /* 0x000fd800078e0009 */
[----:B--2---:R-:W-:Y:S05]  /*02d0*/  @P0 BRA `(.L_x_4) ;  /* 0xfffffffc00d40947 */ /* 0x004fea000383ffff */
.L_x_3:
[----:B0-----:R-:W-:Y:S01]  /*02e0*/  ISETP.GE.AND P0, PT, R7, UR5, PT ;  /* 0x0000000507007c0c */ /* 0x001fe2000bf06270 */
[----:B------:R-:W-:Y:S01]  /*02f0*/  ULEA UR10, UR6, UR4, 0x18 ;  /* 0x00000004060a7291 */ /* 0x000fe2000f8ec0ff */
[----:B------:R-:W-:Y:S01]  /*0300*/  BSSY.RECONVERGENT B0, `(.L_x_5) ;  /* 0x0000016000007945 */ /* 0x000fe20003800200 */
[----:B-1----:R-:W-:-:S07]  /*0310*/  IMAD.MOV.U32 R0, RZ, RZ, RZ ;  /* 0x000000ffff007224 */ /* 0x002fce00078e00ff */
[----:B------:R-:W0:Y:S03]  /*0320*/  LDS R6, [UR10] ;  /* 0x0000000aff067984 */ /* 0x000e260008000800 */
[----:B------:R-:W-:Y:S05]  /*0330*/  @P0 BRA `(.L_x_6) ;  /* 0x0000000000480947 */ /* 0x000fea0003800000 */
[----:B------:R-:W-:Y:S02]  /*0340*/  IMAD.MOV.U32 R0, RZ, RZ, RZ ;  /* 0x000000ffff007224 */ /* 0x000fe400078e00ff */
[----:B------:R-:W-:-:S07]  /*0350*/  IMAD.MOV.U32 R3, RZ, RZ, R7 ;  /* 0x000000ffff037224 */ /* 0x000fce00078e0007 */
.L_x_7:
[----:B------:R-:W-:-:S06]  /*0360*/  IMAD.WIDE R8, R3, 0x4, R4 ;  /* 0x0000000403087825 */ /* 0x000fcc00078e0204 */
[----:B------:R-:W0:Y:S01]  /*0370*/  LDG.E R9, desc[UR8][R8.64] ;  /* 0x0000000808097981 */ /* 0x000e22000c1e1900 */
[----:B------:R-:W-:Y:S02]  /*0380*/  HFMA2 R12, -RZ, RZ, 3.7421875, 0 ;  /* 0x437c0000ff0c7431 */ /* 0x000fe400000001ff */
[----:B------:R-:W-:Y:S02]  /*0390*/  IMAD.MOV.U32 R11, RZ, RZ, 0x3bbb989d ;  /* 0x3bbb989dff0b7424 */ /* 0x000fe400078e00ff */
[----:B------:R-:W-:-:S05]  /*03a0*/  VIADD R3, R3, UR7 ;  /* 0x0000000703037c36 */ /* 0x000fca0008000000 */
[----:B------:R-:W-:Y:S01]  /*03b0*/  ISETP.GE.AND P0, PT, R3, UR5, PT ;  /* 0x0000000503007c0c */ /* 0x000fe2000bf06270 */
[----:B0-----:R-:W-:-:S04]  /*03c0*/  FADD R10, -R6, R9 ;  /* 0x00000009060a7221 */ /* 0x001fc80000000100 */
[----:B------:R-:W-:-:S04]  /*03d0*/  FFMA.SAT R11, R10, R11, 0.5 ;  /* 0x3f0000000a0b7423 */ /* 0x000fc8000000200b */
[----:B------:R-:W-:-:S04]  /*03e0*/  FFMA.RM R11, R11, R12, 12582913 ;  /* 0x4b4000010b0b7423 */ /* 0x000fc8000000400c */
[C---:B------:R-:W-:Y:S01]  /*03f0*/  FADD R13, R11.reuse, -12583039 ;  /* 0xcb40007f0b0d7421 */ /* 0x040fe20000000000 */
[----:B------:R-:W-:-:S03]  /*0400*/  IMAD.SHL.U32 R11, R11, 0x800000, RZ ;  /* 0x008000000b0b7824 */ /* 0x000fc600078e00ff */
[----:B------:R-:W-:-:S04]  /*0410*/  FFMA R13, R10, 1.4426950216293334961, -R13 ;  /* 0x3fb8aa3b0a0d7823 */ /* 0x000fc8000000080d */
[----:B------:R-:W-:-:S06]  /*0420*/  FFMA R13, R10, 1.925963033500011079e-08, R13 ;  /* 0x32a570600a0d7823 */ /* 0x000fcc000000000d */
[----:B------:R-:W0:Y:S02]  /*0430*/  MUFU.EX2 R13, R13 ;  /* 0x0000000d000d7308 */ /* 0x000e240000000800 */
[----:B0-----:R-:W-:Y:S01]  /*0440*/  FFMA R0, R11, R13, R0 ;  /* 0x0000000d0b007223 */ /* 0x001fe20000000000 */
[----:B------:R-:W-:Y:S06]  /*0450*/  @!P0 BRA `(.L_x_7) ;  /* 0xfffffffc00c08947 */ /* 0x000fec000383ffff */
.L_x_6:
[----:B------:R-:W-:Y:S05]  /*0460*/  BSYNC.RECONVERGENT B0 ;  /* 0x0000000000007941 */ /* 0x000fea0003800200 */
.L_x_5:
[----:B------:R-:W-:Y:S02]  /*0470*/  UIADD3 UR4, UPT, UPT, UR4, 0x400, URZ ;  /* 0x0000040004047890 */ /* 0x000fe4000fffe0ff */
[----:B------:R-:W-:Y:S02]  /*0480*/  UISETP.GE.U32.AND UP0, UPT, UR7, 0x2, UPT ;  /* 0x000000020700788c */ /* 0x000fe4000bf06070 */
[----:B------:R-:W-:-:S06]  /*0490*/  ULEA UR4, UR6, UR4, 0x18 ;  /* 0x0000000406047291 */ /* 0x000fcc000f8ec0ff */
[----:B------:R-:W-:-:S05]  /*04a0*/  LEA R9, R7, UR4, 0x2 ;  /* 0x0000000407097c11 */ /* 0x000fca000f8e10ff */
[----:B------:R1:W-:Y:S01]  /*04b0*/  STS [R9], R0 ;  /* 0x0000000009007388 */ /* 0x0003e20000000800 */
[----:B------:R-:W-:Y:S06]  /*04c0*/  BAR.SYNC.DEFER_BLOCKING 0x0 ;  /* 0x0000000000007b1d */ /* 0x000fec0000010000 */
[----:B------:R-:W-:Y:S05]  /*04d0*/  BRA.U !UP0, `(.L_x_8) ;  /* 0x0000000108307547 */ /* 0x000fea000b800000 */
[----:B-1----:R-:W-:-:S07]  /*04e0*/  IMAD.U32 R0, RZ, RZ, UR7 ;  /* 0x00000007ff007e24 */ /* 0x002fce000f8e00ff */
.L_x_9:
[----:B------:R-:W-:-:S04]  /*04f0*/  SHF.R.U32.HI R10, RZ, 0x1, R0 ;  /* 0x00000001ff0a7819 */ /* 0x000fc80000011600 */
[----:B------:R-:W-:-:S13]  /*0500*/  ISETP.GE.U32.AND P0, PT, R7, R10, PT ;  /* 0x0000000a0700720c */ /* 0x000fda0003f06070 */
[----:B------:R-:W-:Y:S01]  /*0510*/  @!P0 IMAD R3, R10, 0x4, R9 ;  /* 0x000000040a038824 */ /* 0x000fe200078e0209 */
[----:B------:R-:W-:Y:S05]  /*0520*/  @!P0 LDS R8, [R9] ;  /* 0x0000000009088984 */ /* 0x000fea0000000800 */
[----:B------:R-:W1:Y:S02]  /*0530*/  @!P0 LDS R3, [R3] ;  /* 0x0000000003038984 */ /* 0x000e640000000800 */
[----:B-1----:R-:W-:-:S05]  /*0540*/  @!P0 FADD R8, R3, R8 ;  /* 0x0000000803088221 */ /* 0x002fca0000000000 */
[----:B------:R2:W-:Y:S01]  /*0550*/  @!P0 STS [R9], R8 ;  /* 0x0000000809008388 */ /* 0x0005e20000000800 */
[----:B------:R-:W-:Y:S01]  /*0560*/  BAR.SYNC.DEFER_BLOCKING 0x0 ;  /* 0x0000000000007b1d */ /* 0x000fe20000010000 */
[----:B------:R-:W-:Y:S01]  /*0570*/  ISETP.GT.U32.AND P0, PT, R0, 0x3, PT ;  /* 0x000000030000780c */ /* 0x000fe20003f04070 */
[----:B------:R-:W-:-:S12]  /*0580*/  IMAD.MOV.U32 R0, RZ, RZ, R10 ;  /* 0x000000ffff007224 */ /* 0x000fd800078e000a */
[----:B--2---:R-:W-:Y:S05]  /*0590*/  @P0 BRA `(.L_x_9) ;  /* 0xfffffffc00d40947 */ /* 0x004fea000383ffff */
.L_x_8:
[----:B------:R-:W2:Y:S02]  /*05a0*/  LDCU UR4, c[0x0][0x390] ;  /* 0x00007200ff0477ac */ /* 0x000ea40008000800 */
[----:B--2---:R-:W-:-:S13]  /*05b0*/  ISETP.GE.AND P0, PT, R7, UR4, PT ;  /* 0x0000000407007c0c */ /* 0x004fda000bf06270 */
[----:B------:R-:W-:Y:S05]  /*05c0*/  @P0 EXIT ;  /* 0x000000000000094d */ /* 0x000fea0003800000 */
[----:B------:R-:W2:Y:S01]  /*05d0*/  S2UR UR5, SR_CgaCtaId ;  /* 0x00000000000579c3 */ /* 0x000ea20000008800 */
[----:B------:R-:W-:Y:S01]  /*05e0*/  UMOV UR4, 0x400 ;  /* 0x0000040000047882 */ /* 0x000fe20000000000 */
[----:B------:R-:W3:Y:S01]  /*05f0*/  LDCU UR6, c[0x0][0x390] ;  /* 0x00007200ff0677ac */ /* 0x000ee20008000800 */
[----:B--2---:R-:W-:-:S09]  /*0600*/  ULEA UR4, UR5, UR4, 0x18 ;  /* 0x0000000405047291 */ /* 0x004fd2000f8ec0ff */
[----:B------:R-:W2:Y:S02]  /*0610*/  LDS R3, [UR4+0x400] ;  /* 0x00040004ff037984 */ /* 0x000ea40008000800 */
[----:B---3--:R-:W4:Y:S02]  /*0620*/  LDCU.64 UR4, c[0x0][0x388] ;  /* 0x00007100ff0477ac */ /* 0x008f240008000a00 */
.L_x_12:
[----:B-1-3--:R-:W-:-:S06]  /*0630*/  IMAD.WIDE R8, R7, 0x4, R4 ;  /* 0x0000000407087825 */ /* 0x00afcc00078e0204 */
[----:B------:R-:W0:Y:S01]  /*0640*/  LDG.E R9, desc[UR8][R8.64] ;  /* 0x0000000808097981 */ /* 0x000e22000c1e1900 */
[----:B------:R-:W-:Y:S01]  /*0650*/  MOV R11, 0x3bbb989d ;  /* 0x3bbb989d000b7802 */ /* 0x000fe20000000f00 */
[----:B------:R-:W-:Y:S01]  /*0660*/  IMAD.MOV.U32 R13, RZ, RZ, 0x437c0000 ;  /* 0x437c0000ff0d7424 */ /* 0x000fe200078e00ff */
[----:B--2---:R-:W1:Y:S01]  /*0670*/  MUFU.RCP R12, R3 ;  /* 0x00000003000c7308 */ /* 0x004e620000001000 */
[----:B------:R-:W-:Y:S01]  /*0680*/  BSSY.RECONVERGENT B0, `(.L_x_10) ;  /* 0x0000015000007945 */ /* 0x000fe20003800200 */
[----:B0-----:R-:W-:Y:S01]  /*0690*/  FADD R0, -R6, R9 ;  /* 0x0000000906007221 */ /* 0x001fe20000000100 */
[----:B-1----:R-:W-:-:S03]  /*06a0*/  FFMA R9, -R3, R12, 1 ;  /* 0x3f80000003097423 */ /* 0x002fc6000000010c */
[----:B------:R-:W-:-:S04]  /*06b0*/  FFMA.SAT R10, R0, R11, 0.5 ;  /* 0x3f000000000a7423 */ /* 0x000fc8000000200b */
[----:B------:R-:W-:Y:S01]  /*06c0*/  FFMA.RM R10, R10, R13, 12582913 ;  /* 0x4b4000010a0a7423 */ /* 0x000fe2000000400d */
[----:B------:R-:W-:Y:S01]  /*06d0*/  FFMA R13, R12, R9, R12 ;  /* 0x000000090c0d7223 */ /* 0x000fe2000000000c */
[----:B------:R-:W-:Y:S02]  /*06e0*/  SHF.R.S32.HI R9, RZ, 0x1f, R7 ;  /* 0x0000001fff097819 */ /* 0x000fe40000011407 */
[----:B------:R-:W-:-:S04]  /*06f0*/  FADD R11, R10, -12583039 ;  /* 0xcb40007f0a0b7421 */ /* 0x000fc80000000000 */
[----:B------:R-:W-:-:S04]  /*0700*/  FFMA R11, R0, 1.4426950216293334961, -R11 ;  /* 0x3fb8aa3b000b7823 */ /* 0x000fc8000000080b */
[----:B------:R-:W-:Y:S01]  /*0710*/  FFMA R11, R0, 1.925963033500011079e-08, R11 ;  /* 0x32a57060000b7823 */ /* 0x000fe2000000000b */
[----:B------:R-:W-:-:S05]  /*0720*/  IMAD.SHL.U32 R0, R10, 0x800000, RZ ;  /* 0x008000000a007824 */ /* 0x000fca00078e00ff */
[----:B------:R-:W0:Y:S02]  /*0730*/  MUFU.EX2 R11, R11 ;  /* 0x0000000b000b7308 */ /* 0x000e240000000800 */
[----:B0-----:R-:W-:-:S06]  /*0740*/  FMUL R0, R0, R11 ;  /* 0x0000000b00007220 */ /* 0x001fcc0000400000 */
[----:B------:R-:W0:Y:S01]  /*0750*/  FCHK P0, R0, R3 ;  /* 0x0000000300007302 */ /* 0x000e220000000000 */
[----:B------:R-:W-:-:S04]  /*0760*/  FFMA R8, R0, R13, RZ ;  /* 0x0000000d00087223 */ /* 0x000fc800000000ff */
[----:B------:R-:W-:-:S04]  /*0770*/  FFMA R10, -R3, R8, R0 ;  /* 0x00000008030a7223 */ /* 0x000fc80000000100 */
[----:B------:R-:W-:Y:S01]  /*0780*/  FFMA R13, R13, R10, R8 ;  /* 0x0000000a0d0d7223 */ /* 0x000fe20000000008 */
[----:B0-----:R-:W-:Y:S06]  /*0790*/  @!P0 BRA `(.L_x_11) ;  /* 0x00000000000c8947 */ /* 0x001fec0003800000 */
[----:B------:R-:W-:-:S07]  /*07a0*/  MOV R8, 0x7c0 ;  /* 0x000007c000087802 */ /* 0x000fce0000000f00 */
[----:B----4-:R-:W-:Y:S05]  /*07b0*/  CALL.REL.NOINC `($__internal_0_$__cuda_sm3x_div_rn_noftz_f32_slowpath) ;  /* 0x00000000002c7944 */ /* 0x010fea0003c00000 */
[----:B------:R-:W-:-:S07]  /*07c0*/  IMAD.MOV.U32 R13, RZ, RZ, R0 ;  /* 0x000000ffff0d7224 */ /* 0x000fce00078e0000 */
.L_x_11:
[----:B----4-:R-:W-:Y:S05]  /*07d0*/  BSYNC.RECONVERGENT B0 ;  /* 0x0000000000007941 */ /* 0x010fea0003800200 */
.L_x_10:
[----:B------:R-:W-:Y:S01]  /*07e0*/  IADD3 R0, P0, PT, R2, R7, RZ ;  /* 0x0000000702007210 */ /* 0x000fe20007f1e0ff */
[----:B------:R-:W-:-:S03]  /*07f0*/  VIADD R7, R7, UR7 ;  /* 0x0000000707077c36 */ /* 0x000fc60008000000 */
[----:B------:R-:W-:Y:S02]  /*0800*/  LEA.HI.X.SX32 R9, R2, R9, 0x1, P0 ;  /* 0x0000000902097211 */ /* 0x000fe400000f0eff */
[----:B------:R-:W-:-:S04]  /*0810*/  LEA R8, P0, R0, UR4, 0x2 ;  /* 0x0000000400087c11 */ /* 0x000fc8000f8010ff */
[----:B------:R-:W-:Y:S02]  /*0820*/  LEA.HI.X R9, R0, UR5, R9, 0x2, P0 ;  /* 0x0000000500097c11 */ /* 0x000fe400080f1409 */
[----:B------:R-:W-:-:S03]  /*0830*/  ISETP.GE.AND P0, PT, R7, UR6, PT ;  /* 0x0000000607007c0c */ /* 0x000fc6000bf06270 */
[----:B------:R3:W-:Y:S10]  /*0840*/  STG.E desc[UR8][R8.64], R13 ;  /* 0x0000000d08007986 */ /* 0x0007f4000c101908 */
[----:B------:R-:W-:Y:S05]  /*0850*/  @!P0 BRA `(.L_x_12) ;  /* 0xfffffffc00748947 */ /* 0x000fea000383ffff */
[----:B------:R-:W-:Y:S05]  /*0860*/  EXIT ;  /* 0x000000000000794d */ /* 0x000fea0003800000 */
        .weak           $__internal_0_$__cuda_sm3x_div_rn_noftz_f32_slowpath
        .type           $__internal_0_$__cuda_sm3x_div_rn_noftz_f32_slowpath,@function
        .size           $__internal_0_$__cuda_sm3x_div_rn_noftz_f32_slowpath,(.L_x_25 - $__internal_0_$__cuda_sm3x_div_rn_noftz_f32_slowpath)
$__internal_0_$__cuda_sm3x_div_rn_noftz_f32_slowpath:
[--C-:B------:R-:W-:Y:S01]  /*0870*/  SHF.R.U32.HI R11, RZ, 0x17, R3.reuse ;  /* 0x00000017ff0b7819 */ /* 0x100fe20000011603 */
[----:B------:R-:W-:Y:S01]  /*0880*/  BSSY.RECONVERGENT B1, `(.L_x_13) ;  /* 0x0000064000017945 */ /* 0x000fe20003800200 */
[--C-:B------:R-:W-:Y:S01]  /*0890*/  SHF.R.U32.HI R10, RZ, 0x17, R0.reuse ;  /* 0x00000017ff0a7819 */ /* 0x100fe20000011600 */
[----:B------:R-:W-:Y:S01]  /*08a0*/  IMAD.MOV.U32 R12, RZ, RZ, R0 ;  /* 0x000000ffff0c7224 */ /* 0x000fe200078e0000 */
[----:B------:R-:W-:Y:S01]  /*08b0*/  LOP3.LUT R11, R11, 0xff, RZ, 0xc0, !PT ;  /* 0x000000ff0b0b7812 */ /* 0x000fe200078ec0ff */
[----:B------:R-:W-:Y:S01]  /*08c0*/  IMAD.MOV.U32 R13, RZ, RZ, R3 ;  /* 0x000000ffff0d7224 */ /* 0x000fe200078e0003 */
[----:B------:R-:W-:Y:S02]  /*08d0*/  LOP3.LUT R16, R10, 0xff, RZ, 0xc0, !PT ;  /* 0x000000ff0a107812 */ /* 0x000fe400078ec0ff */
[----:B------:R-:W-:-:S03]  /*08e0*/  IADD3 R14, PT, PT, R11, -0x1, RZ ;  /* 0xffffffff0b0e7810 */ /* 0x000fc60007ffe0ff */
[----:B------:R-:W-:Y:S01]  /*08f0*/  VIADD R15, R16, 0xffffffff ;  /* 0xffffffff100f7836 */ /* 0x000fe20000000000 */
[----:B------:R-:W-:-:S04]  /*0900*/  ISETP.GT.U32.AND P0, PT, R14, 0xfd, PT ;  /* 0x000000fd0e00780c */ /* 0x000fc80003f04070 */
[----:B------:R-:W-:-:S13]  /*0910*/  ISETP.GT.U32.OR P0, PT, R15, 0xfd, P0 ;  /* 0x000000fd0f00780c */ /* 0x000fda0000704470 */
[----:B------:R-:W-:Y:S01]  /*0920*/  @!P0 IMAD.MOV.U32 R10, RZ, RZ, RZ ;  /* 0x000000ffff0a8224 */ /* 0x000fe200078e00ff */
[----:B------:R-:W-:Y:S06]  /*0930*/  @!P0 BRA `(.L_x_14) ;  /* 0x00000000005c8947 */ /* 0x000fec0003800000 */
[----:B------:R-:W-:Y:S02]  /*0940*/  FSETP.GTU.FTZ.AND P1, PT, |R3|, +INF , PT ;  /* 0x7f8000000300780b */ /* 0x000fe40003f3c200 */
[----:B------:R-:W-:-:S04]  /*0950*/  FSETP.GTU.FTZ.AND P0, PT, |R0|, +INF , PT ;  /* 0x7f8000000000780b */ /* 0x000fc80003f1c200 */
[----:B------:R-:W-:-:S13]  /*0960*/  PLOP3.LUT P0, PT, P0, P1, PT, 0xf8, 0x8f ;  /* 0x00000000008f781c */ /* 0x000fda0000703f70 */
[----:B------:R-:W-:Y:S05]  /*0970*/  @P0 BRA `(.L_x_15) ;  /* 0x00000004004c0947 */ /* 0x000fea0003800000 */
[----:B------:R-:W-:-:S13]  /*0980*/  LOP3.LUT P0, RZ, R13, 0x7fffffff, R12, 0xc8, !PT ;  /* 0x7fffffff0dff7812 */ /* 0x000fda000780c80c */
[----:B------:R-:W-:Y:S05]  /*0990*/  @!P0 BRA `(.L_x_16) ;  /* 0x00000004003c8947 */ /* 0x000fea0003800000 */
[C---:B------:R-:W-:Y:S02]  /*09a0*/  FSETP.NEU.FTZ.AND P2, PT, |R0|.reuse, +INF , PT ;  /* 0x7f8000000000780b */ /* 0x040fe40003f5d200 */
[----:B------:R-:W-:Y:S02]  /*09b0*/  FSETP.NEU.FTZ.AND P1, PT, |R3|, +INF , PT ;  /* 0x7f8000000300780b */ /* 0x000fe40003f3d200 */
[----:B------:R-:W-:-:S11]  /*09c0*/  FSETP.NEU.FTZ.AND P0, PT, |R0|, +INF , PT ;  /* 0x7f8000000000780b */ /* 0x000fd60003f1d200 */
[----:B------:R-:W-:Y:S05]  /*09d0*/  @!P1 BRA !P2, `(.L_x_16) ;  /* 0x00000004002c9947 */ /* 0x000fea0005000000 */
[----:B------:R-:W-:-:S04]  /*09e0*/  LOP3.LUT P2, RZ, R12, 0x7fffffff, RZ, 0xc0, !PT ;  /* 0x7fffffff0cff7812 */ /* 0x000fc8000784c0ff */
[----:B------:R-:W-:-:S13]  /*09f0*/  PLOP3.LUT P1, PT, P1, P2, PT, 0x2f, 0xf2 ;  /* 0x0000000000f2781c */ /* 0x000fda0000f24577 */
[----:B------:R-:W-:Y:S05]  /*0a00*/  @P1 BRA `(.L_x_17) ;  /* 0x0000000400181947 */ /* 0x000fea0003800000 */
[----:B------:R-:W-:-:S04]  /*0a10*/  LOP3.LUT P1, RZ, R13, 0x7fffffff, RZ, 0xc0, !PT ;  /* 0x7fffffff0dff7812 */ /* 0x000fc8000782c0ff */
[----:B------:R-:W-:-:S13]  /*0a20*/  PLOP3.LUT P0, PT, P0, P1, PT, 0x2f, 0xf2 ;  /* 0x0000000000f2781c */ /* 0x000fda0000702577 */
[----:B------:R-:W-:Y:S05]  /*0a30*/  @P0 BRA `(.L_x_18) ;  /* 0x0000000400000947 */ /* 0x000fea0003800000 */
[----:B------:R-:W-:Y:S02]  /*0a40*/  ISETP.GE.AND P0, PT, R15, RZ, PT ;  /* 0x000000ff0f00720c */ /* 0x000fe40003f06270 */
[----:B------:R-:W-:-:S11]  /*0a50*/  ISETP.GE.AND P1, PT, R14, RZ, PT ;  /* 0x000000ff0e00720c */ /* 0x000fd60003f26270 */
[----:B------:R-:W-:Y:S01]  /*0a60*/  @P0 MOV R10, RZ ;  /* 0x000000ff000a0202 */ /* 0x000fe20000000f00 */
[----:B------:R-:W-:Y:S02]  /*0a70*/  @!P0 IMAD.MOV.U32 R10, RZ, RZ, -0x40 ;  /* 0xffffffc0ff0a8424 */ /* 0x000fe400078e00ff */
[----:B------:R-:W-:Y:S01]  /*0a80*/  @!P0 FFMA R12, R0, 1.84467440737095516160e+19, RZ ;  /* 0x5f800000000c8823 */ /* 0x000fe200000000ff */
[----:B------:R-:W-:Y:S01]  /*0a90*/  @!P1 FFMA R13, R3, 1.84467440737095516160e+19, RZ ;  /* 0x5f800000030d9823 */ /* 0x000fe200000000ff */
[----:B------:R-:W-:-:S07]  /*0aa0*/  @!P1 VIADD R10, R10, 0x40 ;  /* 0x000000400a0a9836 */ /* 0x000fce0000000000 */
.L_x_14:
[----:B------:R-:W-:Y:S01]  /*0ab0*/  LEA R0, R11, 0xc0800000, 0x17 ;  /* 0xc08000000b007811 */ /* 0x000fe200078eb8ff */
[----:B------:R-:W-:Y:S04]  /*0ac0*/  BSSY.RECONVERGENT B2, `(.L_x_19) ;  /* 0x0000036000027945 */ /* 0x000fe80003800200 */
[----:B------:R-:W-:Y:S02]  /*0ad0*/  IMAD.IADD R14, R13, 0x1, -R0 ;  /* 0x000000010d0e7824 */ /* 0x000fe400078e0a00 */
[----:B------:R-:W-:Y:S02]  /*0ae0*/  VIADD R13, R16, 0xffffff81 ;  /* 0xffffff81100d7836 */ /* 0x000fe40000000000 */
[----:B------:R-:W0:Y:S01]  /*0af0*/  MUFU.RCP R15, R14 ;  /* 0x0000000e000f7308 */ /* 0x000e220000001000 */
[----:B------:R-:W-:Y:S01]  /*0b00*/  FADD.FTZ R17, -R14, -RZ ;  /* 0x800000ff0e117221 */ /* 0x000fe20000010100 */
[C---:B------:R-:W-:Y:S01]  /*0b10*/  IMAD R0, R13.reuse, -0x800000, R12 ;  /* 0xff8000000d007824 */ /* 0x040fe200078e020c */
[----:B------:R-:W-:-:S04]  /*0b20*/  IADD3 R13, PT, PT, R13, 0x7f, -R11 ;  /* 0x0000007f0d0d7810 */ /* 0x000fc80007ffe80b */
[----:B------:R-:W-:Y:S01]  /*0b30*/  IADD3 R13, PT, PT, R13, R10, RZ ;  /* 0x0000000a0d0d7210 */ /* 0x000fe20007ffe0ff */
[----:B0-----:R-:W-:-:S04]  /*0b40*/  FFMA R16, R15, R17, 1 ;  /* 0x3f8000000f107423 */ /* 0x001fc80000000011 */
[----:B------:R-:W-:-:S04]  /*0b50*/  FFMA R19, R15, R16, R15 ;  /* 0x000000100f137223 */ /* 0x000fc8000000000f */
[----:B------:R-:W-:-:S04]  /*0b60*/  FFMA R12, R0, R19, RZ ;  /* 0x00000013000c7223 */ /* 0x000fc800000000ff */
[----:B------:R-:W-:-:S04]  /*0b70*/  FFMA R15, R17, R12, R0 ;  /* 0x0000000c110f7223 */ /* 0x000fc80000000000 */
[----:B------:R-:W-:-:S04]  /*0b80*/  FFMA R16, R19, R15, R12 ;  /* 0x0000000f13107223 */ /* 0x000fc8000000000c */
[----:B------:R-:W-:-:S04]  /*0b90*/  FFMA R17, R17, R16, R0 ;  /* 0x0000001011117223 */ /* 0x000fc80000000000 */
[----:B------:R-:W-:-:S05]  /*0ba0*/  FFMA R0, R19, R17, R16 ;  /* 0x0000001113007223 */ /* 0x000fca0000000010 */
[----:B------:R-:W-:-:S04]  /*0bb0*/  SHF.R.U32.HI R11, RZ, 0x17, R0 ;  /* 0x00000017ff0b7819 */ /* 0x000fc80000011600 */
[----:B------:R-:W-:-:S05]  /*0bc0*/  LOP3.LUT R11, R11, 0xff, RZ, 0xc0, !PT ;  /* 0x000000ff0b0b7812 */ /* 0x000fca00078ec0ff */
[----:B------:R-:W-:-:S04]  /*0bd0*/  IMAD.IADD R14, R11, 0x1, R13 ;  /* 0x000000010b0e7824 */ /* 0x000fc800078e020d */
[----:B------:R-:W-:-:S05]  /*0be0*/  VIADD R10, R14, 0xffffffff ;  /* 0xffffffff0e0a7836 */ /* 0x000fca0000000000 */
[----:B------:R-:W-:-:S13]  /*0bf0*/  ISETP.GE.U32.AND P0, PT, R10, 0xfe, PT ;  /* 0x000000fe0a00780c */ /* 0x000fda0003f06070 */
[----:B------:R-:W-:Y:S05]  /*0c00*/  @!P0 BRA `(.L_x_20) ;  /* 0x0000000000808947 */ /* 0x000fea0003800000 */
[----:B------:R-:W-:-:S13]  /*0c10*/  ISETP.GT.AND P0, PT, R14, 0xfe, PT ;  /* 0x000000fe0e00780c */ /* 0x000fda0003f04270 */
[----:B------:R-:W-:Y:S05]  /*0c20*/  @P0 BRA `(.L_x_21) ;  /* 0x00000000006c0947 */ /* 0x000fea0003800000 */
[----:B------:R-:W-:-:S13]  /*0c30*/  ISETP.GE.AND P0, PT, R14, 0x1, PT ;  /* 0x000000010e00780c */ /* 0x000fda0003f06270 */
[----:B------:R-:W-:Y:S05]  /*0c40*/  @P0 BRA `(.L_x_22) ;  /* 0x0000000000740947 */ /* 0x000fea0003800000 */
[----:B------:R-:W-:Y:S02]  /*0c50*/  ISETP.GE.AND P0, PT, R14, -0x18, PT ;  /* 0xffffffe80e00780c */ /* 0x000fe40003f06270 */
[----:B------:R-:W-:-:S11]  /*0c60*/  LOP3.LUT R0, R0, 0x80000000, RZ, 0xc0, !PT ;  /* 0x8000000000007812 */ /* 0x000fd600078ec0ff */
[----:B------:R-:W-:Y:S05]  /*0c70*/  @!P0 BRA `(.L_x_22) ;  /* 0x0000000000688947 */ /* 0x000fea0003800000 */
[CCC-:B------:R-:W-:Y:S01]  /*0c80*/  FFMA.RZ R10, R19.reuse, R17.reuse, R16.reuse ;  /* 0x00000011130a7223 */ /* 0x1c0fe2000000c010 */
[C---:B------:R-:W-:Y:S02]  /*0c90*/  VIADD R13, R14.reuse, 0x20 ;  /* 0x000000200e0d7836 */ /* 0x040fe40000000000 */
[CCC-:B------:R-:W-:Y:S01]  /*0ca0*/  FFMA.RM R11, R19.reuse, R17.reuse, R16.reuse ;  /* 0x00000011130b7223 */ /* 0x1c0fe20000004010 */
[----:B------:R-:W-:Y:S02]  /*0cb0*/  ISETP.NE.AND P2, PT, R14, RZ, PT ;  /* 0x000000ff0e00720c */ /* 0x000fe40003f45270 */
[----:B------:R-:W-:Y:S01]  /*0cc0*/  LOP3.LUT R12, R10, 0x7fffff, RZ, 0xc0, !PT ;  /* 0x007fffff0a0c7812 */ /* 0x000fe200078ec0ff */
[----:B------:R-:W-:Y:S01]  /*0cd0*/  FFMA.RP R10, R19, R17, R16 ;  /* 0x00000011130a7223 */ /* 0x000fe20000008010 */
[----:B------:R-:W-:Y:S01]  /*0ce0*/  ISETP.NE.AND P1, PT, R14, RZ, PT ;  /* 0x000000ff0e00720c */ /* 0x000fe20003f25270 */
[----:B------:R-:W-:Y:S01]  /*0cf0*/  IMAD.MOV R14, RZ, RZ, -R14 ;  /* 0x000000ffff0e7224 */ /* 0x000fe200078e0a0e */
[----:B------:R-:W-:-:S02]  /*0d00*/  LOP3.LUT R12, R12, 0x800000, RZ, 0xfc, !PT ;  /* 0x008000000c0c7812 */ /* 0x000fc400078efcff */
[----:B------:R-:W-:Y:S02]  /*0d10*/  FSETP.NEU.FTZ.AND P0, PT, R10, R11, PT ;  /* 0x0000000b0a00720b */ /* 0x000fe40003f1d000 */
[----:B------:R-:W-:Y:S02]  /*0d20*/  SHF.L.U32 R13, R12, R13, RZ ;  /* 0x0000000d0c0d7219 */ /* 0x000fe400000006ff */
[----:B------:R-:W-:Y:S02]  /*0d30*/  SEL R11, R14, RZ, P2 ;  /* 0x000000ff0e0b7207 */ /* 0x000fe40001000000 */
[----:B------:R-:W-:Y:S02]  /*0d40*/  ISETP.NE.AND P1, PT, R13, RZ, P1 ;  /* 0x000000ff0d00720c */ /* 0x000fe40000f25270 */
[----:B------:R-:W-:Y:S02]  /*0d50*/  SHF.R.U32.HI R11, RZ, R11, R12 ;  /* 0x0000000bff0b7219 */ /* 0x000fe4000001160c */
[----:B------:R-:W-:-:S02]  /*0d60*/  PLOP3.LUT P0, PT, P0, P1, PT, 0xf8, 0x8f ;  /* 0x00000000008f781c */ /* 0x000fc40000703f70 */
[----:B------:R-:W-:Y:S02]  /*0d70*/  SHF.R.U32.HI R13, RZ, 0x1, R11 ;  /* 0x00000001ff0d7819 */ /* 0x000fe4000001160b */
[----:B------:R-:W-:-:S04]  /*0d80*/  SEL R10, RZ, 0x1, !P0 ;  /* 0x00000001ff0a7807 */ /* 0x000fc80004000000 */
[----:B------:R-:W-:-:S04]  /*0d90*/  LOP3.LUT R10, R10, 0x1, R13, 0xf8, !PT ;  /* 0x000000010a0a7812 */ /* 0x000fc800078ef80d */
[----:B------:R-:W-:-:S04]  /*0da0*/  LOP3.LUT R10, R10, R11, RZ, 0xc0, !PT ;  /* 0x0000000b0a0a7212 */ /* 0x000fc800078ec0ff */
[----:B------:R-:W-:-:S04]  /*0db0*/  IADD3 R13, PT, PT, R13, R10, RZ ;  /* 0x0000000a0d0d7210 */ /* 0x000fc80007ffe0ff */
[----:B------:R-:W-:Y:S01]  /*0dc0*/  LOP3.LUT R0, R13, R0, RZ, 0xfc, !PT ;  /* 0x000000000d007212 */ /* 0x000fe200078efcff */
[----:B------:R-:W-:Y:S06]  /*0dd0*/  BRA `(.L_x_22) ;  /* 0x0000000000107947 */ /* 0x000fec0003800000 */
.L_x_21:
[----:B------:R-:W-:-:S04]  /*0de0*/  LOP3.LUT R0, R0, 0x80000000, RZ, 0xc0, !PT ;  /* 0x8000000000007812 */ /* 0x000fc800078ec0ff */
[----:B------:R-:W-:Y:S01]  /*0df0*/  LOP3.LUT R0, R0, 0x7f800000, RZ, 0xfc, !PT ;  /* 0x7f80000000007812 */ /* 0x000fe200078efcff */
[----:B------:R-:W-:Y:S06]  /*0e00*/  BRA `(.L_x_22) ;  /* 0x0000000000047947 */ /* 0x000fec0003800000 */
.L_x_20:
[----:B------:R-:W-:-:S07]  /*0e10*/  IMAD R0, R13, 0x800000, R0 ;  /* 0x008000000d007824 */ /* 0x000fce00078e0200 */
.L_x_22:
[----:B------:R-:W-:Y:S05]  /*0e20*/  BSYNC.RECONVERGENT B2 ;  /* 0x0000000000027941 */ /* 0x000fea0003800200 */
.L_x_19:
[----:B------:R-:W-:Y:S05]  /*0e30*/  BRA `(.L_x_23) ;  /* 0x0000000000207947 */ /* 0x000fea0003800000 */
.L_x_18:
[----:B------:R-:W-:-:S04]  /*0e40*/  LOP3.LUT R0, R13, 0x80000000, R12, 0x48, !PT ;  /* 0x800000000d007812 */ /* 0x000fc800078e480c */
[----:B------:R-:W-:Y:S01]  /*0e50*/  LOP3.LUT R0, R0, 0x7f800000, RZ, 0xfc, !PT ;  /* 0x7f80000000007812 */ /* 0x000fe200078efcff */
[----:B------:R-:W-:Y:S06]  /*0e60*/  BRA `(.L_x_23) ;  /* 0x0000000000147947 */ /* 0x000fec0003800000 */
.L_x_17:
[----:B------:R-:W-:Y:S01]  /*0e70*/  LOP3.LUT R0, R13, 0x80000000, R12, 0x48, !PT ;  /* 0x800000000d007812 */ /* 0x000fe200078e480c */
[----:B------:R-:W-:Y:S06]  /*0e80*/  BRA `(.L_x_23) ;  /* 0x00000000000c7947 */ /* 0x000fec0003800000 */
.L_x_16:
[----:B------:R-:W0:Y:S01]  /*0e90*/  MUFU.RSQ R0, -QNAN ;  /* 0xffc0000000007908 */ /* 0x000e220000001400 */
[----:B------:R-:W-:Y:S05]  /*0ea0*/  BRA `(.L_x_23) ;  /* 0x0000000000047947 */ /* 0x000fea0003800000 */
.L_x_15:
[----:B------:R-:W-:-:S07]  /*0eb0*/  FADD.FTZ R0, R0, R3 ;  /* 0x0000000300007221 */ /* 0x000fce0000010000 */
.L_x_23:
[----:B------:R-:W-:Y:S05]  /*0ec0*/  BSYNC.RECONVERGENT B1 ;  /* 0x0000000000017941 */ /* 0x000fea0003800200 */
.L_x_13:
[----:B------:R-:W-:Y:S02]  /*0ed0*/  IMAD.MOV.U32 R10, RZ, RZ, R8 ;  /* 0x000000ffff0a7224 */ /* 0x000fe400078e0008 */
[----:B------:R-:W-:-:S04]  /*0ee0*/  IMAD.MOV.U32 R11, RZ, RZ, 0x0 ;  /* 0x00000000ff0b7424 */ /* 0x000fc800078e00ff */
[----:B0-----:R-:W-:Y:S05]  /*0ef0*/  RET.REL.NODEC R10 `(_Z17softmax_optimizedPKfPfi) ;  /* 0xfffffff00a407950 */ /* 0x001fea0003c3ffff */
.L_x_24:
[----:B------:R-:W-:-:S00]  /*0f00*/  BRA `(.L_x_24) ;  /* 0xfffffffc00fc7947 */ /* 0x000fc0000383ffff */
[----:B------:R-:W-:-:S00]  /*0f10*/  NOP ;  /* 0x0000000000007918 */ /* 0x000fc00000000000 */
        /* <DEDUP_REMOVED lines=14> */
.L_x_25:


//--------------------- .nv.shared._Z17softmax_optimizedPKfPfi --------------------------
	.section	.nv.shared._Z17softmax_optimizedPKfPfi,"aw",@nobits
	.sectionflags	@""
	.align	4
.nv.shared._Z17softmax_optimizedPKfPfi:
	.zero		3072


//--------------------- .nv.shared.reserved.0     --------------------------
	.section	.nv.shared.reserved.0,"aw",@nobits
	.weak		__nv_reservedSMEM_offset_0_alias
	.size		__nv_reservedSMEM_offset_0_alias, 0, 64
	.other		__nv_reservedSMEM_offset_0_alias,@"STO_CUDA_RESERVED_SHARED STV_DEFAULT"
__nv_reservedSMEM_offset_0_alias:
	.zero		0
	.zero		64


//--------------------- .nv.constant0._Z17softmax_optimizedPKfPfi --------------------------
	.section	.nv.constant0._Z17softmax_optimizedPKfPfi,"a",@progbits
	.sectionflags	@""
	.align	4
.nv.constant0._Z17softmax_optimizedPKfPfi:
	.zero		916


//--------------------- SYMBOLS --------------------------

	.type		.nv.reservedSmem.offset0,@object
	.size		.nv.reservedSmem.offset0,0x4
	.type		.nv.reservedSmem.cap,@object
	.size		.nv.reservedSmem.cap,0x4
